//
// Generated by NVIDIA NVVM Compiler
//
// Compiler Build ID: CL-36424714
// Cuda compilation tools, release 13.0, V13.0.88
// Based on NVVM 20.0.0
//

.version 9.0
.target sm_100
.address_size 64

	// .globl	_Z9vectorAddPKiS0_Pii

.visible .entry _Z9vectorAddPKiS0_Pii(
	.param .u64 .ptr .align 1 _Z9vectorAddPKiS0_Pii_param_0,
	.param .u64 .ptr .align 1 _Z9vectorAddPKiS0_Pii_param_1,
	.param .u64 .ptr .align 1 _Z9vectorAddPKiS0_Pii_param_2,
	.param .u32 _Z9vectorAddPKiS0_Pii_param_3
)
{
	.reg .pred 	%p<2>;
	.reg .b32 	%r<9>;
	.reg .b64 	%rd<11>;

	ld.param.u64 	%rd1, [_Z9vectorAddPKiS0_Pii_param_0];
	ld.param.u64 	%rd2, [_Z9vectorAddPKiS0_Pii_param_1];
	ld.param.u64 	%rd3, [_Z9vectorAddPKiS0_Pii_param_2];
	ld.param.u32 	%r2, [_Z9vectorAddPKiS0_Pii_param_3];
	mov.u32 	%r3, %ctaid.x;
	mov.u32 	%r4, %ntid.x;
	mov.u32 	%r5, %tid.x;
	mad.lo.s32 	%r1, %r3, %r4, %r5;
	setp.ge.u32 	%p1, %r1, %r2;
	@%p1 bra 	$L__BB0_2;
	cvta.to.global.u64 	%rd4, %rd1;
	cvta.to.global.u64 	%rd5, %rd2;
	cvta.to.global.u64 	%rd6, %rd3;
	mul.wide.u32 	%rd7, %r1, 4;
	add.s64 	%rd8, %rd4, %rd7;
	ld.global.u32 	%r6, [%rd8];
	add.s64 	%rd9, %rd5, %rd7;
	ld.global.u32 	%r7, [%rd9];
	add.s32 	%r8, %r7, %r6;
	add.s64 	%rd10, %rd6, %rd7;
	st.global.u32 	[%rd10], %r8;
$L__BB0_2:
	ret;

}


// ===== COMPILED SASS (sm_100) =====

	.target	sm_100

	.elftype	@"ET_EXEC"


//--------------------- .note.nv.tkinfo           --------------------------
	.section	.note.nv.tkinfo,"",@"SHT_NOTE"
	.sectionflags	@"SHF_NOTE_NV_TKINFO"
	.tkinfo
        /*0018*/ 	.word	0x00000002
        /*0030*/ 	.string	""
        /*0030*/ 	.string	"ptxas"
        /*0030*/ 	.string	"Cuda compilation tools, release 13.0, V13.0.88"
        /*0030*/ 	.string	"Build cuda_13.0.r13.0/compiler.36424714_0"
        /*0030*/ 	.string	"-arch sm_100 -m 64 "



//--------------------- .note.nv.cuinfo           --------------------------
	.section	.note.nv.cuinfo,"",@"SHT_NOTE"
	.sectionflags	@"SHF_NOTE_NV_CUINFO"
        /*0018*/ 	.short	0x0002
        /*001a*/ 	.short	0x0064
        /*001c*/ 	.short	0x0082
	.zero		2


//--------------------- .nv.info                  --------------------------
	.section	.nv.info,"",@"SHT_CUDA_INFO"
	.align	4


	//----- nvinfo : EIATTR_REGCOUNT
	.align		4
        /*0000*/ 	.byte	0x04, 0x2f
        /*0002*/ 	.short	(.L_1 - .L_0)
	.align		4
.L_0:
        /*0004*/ 	.word	index@(_Z9vectorAddPKiS0_Pii)
        /*0008*/ 	.word	0x0000000c


	//----- nvinfo : EIATTR_FRAME_SIZE
	.align		4
.L_1:
        /*000c*/ 	.byte	0x04, 0x11
        /*000e*/ 	.short	(.L_3 - .L_2)
	.align		4
.L_2:
        /*0010*/ 	.word	index@(_Z9vectorAddPKiS0_Pii)
        /*0014*/ 	.word	0x00000000


	//----- nvinfo : EIATTR_MIN_STACK_SIZE
	.align		4
.L_3:
        /*0018*/ 	.byte	0x04, 0x12
        /*001a*/ 	.short	(.L_5 - .L_4)
	.align		4
.L_4:
        /*001c*/ 	.word	index@(_Z9vectorAddPKiS0_Pii)
        /*0020*/ 	.word	0x00000000
.L_5:


//--------------------- .nv.compat                --------------------------
	.section	.nv.compat,"",@"SHT_CUDA_COMPAT_INFO"
	.align	4
        /*0000*/ 	.byte	0x02, 0x09, 0x00, 0x00, 0x02, 0x02, 0x01, 0x00, 0x02, 0x05, 0x05, 0x00, 0x03, 0x07, 0x01, 0x01
        /*0010*/ 	.byte	0x02, 0x03, 0x00, 0x00, 0x02, 0x06, 0x01, 0x00, 0x04, 0x0b, 0x08, 0x00, 0x09, 0x00, 0x00, 0x00
        /*0020*/ 	.byte	0x00, 0x00, 0x00, 0x00


//--------------------- .nv.info._Z9vectorAddPKiS0_Pii --------------------------
	.section	.nv.info._Z9vectorAddPKiS0_Pii,"",@"SHT_CUDA_INFO"
	.sectionflags	@""
	.align	4


	//----- nvinfo : EIATTR_CUDA_API_VERSION
	.align		4
        /*0000*/ 	.byte	0x04, 0x37
        /*0002*/ 	.short	(.L_7 - .L_6)
.L_6:
        /*0004*/ 	.word	0x00000082


	//----- nvinfo : EIATTR_KPARAM_INFO
	.align		4
.L_7:
        /*0008*/ 	.byte	0x04, 0x17
        /*000a*/ 	.short	(.L_9 - .L_8)
.L_8:
        /*000c*/ 	.word	0x00000000
        /*0010*/ 	.short	0x0003
        /*0012*/ 	.short	0x0018
        /*0014*/ 	.byte	0x00, 0xf0, 0x11, 0x00


	//----- nvinfo : EIATTR_KPARAM_INFO
	.align		4
.L_9:
        /*0018*/ 	.byte	0x04, 0x17
        /*001a*/ 	.short	(.L_11 - .L_10)
.L_10:
        /*001c*/ 	.word	0x00000000
        /*0020*/ 	.short	0x0002
        /*0022*/ 	.short	0x0010
        /*0024*/ 	.byte	0x00, 0xf5, 0x21, 0x00


	//----- nvinfo : EIATTR_KPARAM_INFO
	.align		4
.L_11:
        /*0028*/ 	.byte	0x04, 0x17
        /*002a*/ 	.short	(.L_13 - .L_12)
.L_12:
        /*002c*/ 	.word	0x00000000
        /*0030*/ 	.short	0x0001
        /*0032*/ 	.short	0x0008
        /*0034*/ 	.byte	0x00, 0xf5, 0x21, 0x00


	//----- nvinfo : EIATTR_KPARAM_INFO
	.align		4
.L_13:
        /*0038*/ 	.byte	0x04, 0x17
        /*003a*/ 	.short	(.L_15 - .L_14)
.L_14:
        /*003c*/ 	.word	0x00000000
        /*0040*/ 	.short	0x0000
        /*0042*/ 	.short	0x0000
        /*0044*/ 	.byte	0x00, 0xf5, 0x21, 0x00


	//----- nvinfo : EIATTR_SPARSE_MMA_MASK
	.align		4
.L_15:
        /*0048*/ 	.byte	0x03, 0x50
        /*004a*/ 	.short	0x0000


	//----- nvinfo : EIATTR_MAXREG_COUNT
	.align		4
        /*004c*/ 	.byte	0x03, 0x1b
        /*004e*/ 	.short	0x00ff


	//----- nvinfo : EIATTR_MERCURY_ISA_VERSION
	.align		4
        /*0050*/ 	.byte	0x03, 0x5f
        /*0052*/ 	.short	0x0101


	//----- nvinfo : EIATTR_VRC_CTA_INIT_COUNT
	.align		4
        /*0054*/ 	.byte	0x02, 0x4a
	.zero		1
	.zero		1


	//----- nvinfo : EIATTR_EXIT_INSTR_OFFSETS
	.align		4
        /*0058*/ 	.byte	0x04, 0x1c
        /*005a*/ 	.short	(.L_17 - .L_16)


	//   ....[0]....
.L_16:
        /*005c*/ 	.word	0x00000070


	//   ....[1]....
        /*0060*/ 	.word	0x00000130


	//----- nvinfo : EIATTR_CBANK_PARAM_SIZE
	.align		4
.L_17:
        /*0064*/ 	.byte	0x03, 0x19
        /*0066*/ 	.short	0x001c


	//----- nvinfo : EIATTR_PARAM_CBANK
	.align		4
        /*0068*/ 	.byte	0x04, 0x0a
        /*006a*/ 	.short	(.L_19 - .L_18)
	.align		4
.L_18:
        /*006c*/ 	.word	index@(.nv.constant0._Z9vectorAddPKiS0_Pii)
        /*0070*/ 	.short	0x0380
        /*0072*/ 	.short	0x001c


	//----- nvinfo : EIATTR_SW_WAR
	.align		4
.L_19:
        /*0074*/ 	.byte	0x04, 0x36
        /*0076*/ 	.short	(.L_21 - .L_20)
.L_20:
        /*0078*/ 	.word	0x00000008
.L_21:


//--------------------- .nv.callgraph             --------------------------
	.section	.nv.callgraph,"",@"SHT_CUDA_CALLGRAPH"
	.align	4
	.sectionentsize	8
	.align		4
        /*0000*/ 	.word	0x00000000
	.align		4
        /*0004*/ 	.word	0xffffffff
	.align		4
        /*0008*/ 	.word	0x00000000
	.align		4
        /*000c*/ 	.word	0xfffffffe
	.align		4
        /*0010*/ 	.word	0x00000000
	.align		4
        /*0014*/ 	.word	0xfffffffd
	.align		4
        /*0018*/ 	.word	0x00000000
	.align		4
        /*001c*/ 	.word	0xfffffffc


//--------------------- .text._Z9vectorAddPKiS0_Pii --------------------------
	.section	.text._Z9vectorAddPKiS0_Pii,"ax",@progbits
	.align	128
        .global         _Z9vectorAddPKiS0_Pii
        .type           _Z9vectorAddPKiS0_Pii,@function
        .size           _Z9vectorAddPKiS0_Pii,(.L_x_1 - _Z9vectorAddPKiS0_Pii)
        .other          _Z9vectorAddPKiS0_Pii,@"STO_CUDA_ENTRY STV_DEFAULT"
_Z9vectorAddPKiS0_Pii:
.text._Z9vectorAddPKiS0_Pii:
[----:B------:R-:W-:Y:S01]  /*0000*/  LDC R1, c[0x0][0x37c] ;  /* 0x0000df00ff017b82 */ /* 0x000fe20000000800 */
[----:B------:R-:W0:Y:S07]  /*0010*/  S2R R0, SR_TID.X ;  /* 0x0000000000007919 */ /* 0x000e2e0000002100 */
[----:B------:R-:W0:Y:S01]  /*0020*/  S2UR UR4, SR_CTAID.X ;  /* 0x00000000000479c3 */ /* 0x000e220000002500 */
[----:B------:R-:W1:Y:S07]  /*0030*/  LDCU UR5, c[0x0][0x398] ;  /* 0x00007300ff0577ac */ /* 0x000e6e0008000800 */
[----:B------:R-:W0:Y:S02]  /*0040*/  LDC R9, c[0x0][0x360] ;  /* 0x0000d800ff097b82 */ /* 0x000e240000000800 */
[----:B0-----:R-:W-:-:S05]  /*0050*/  IMAD R9, R9, UR4, R0 ;  /* 0x0000000409097c24 */ /* 0x001fca000f8e0200 */
[----:B-1----:R-:W-:-:S13]  /*0060*/  ISETP.GE.U32.AND P0, PT, R9, UR5, PT ;  /* 0x0000000509007c0c */ /* 0x002fda000bf06070 */
[----:B------:R-:W-:Y:S05]  /*0070*/  @P0 EXIT ;  /* 0x000000000000094d */ /* 0x000fea0003800000 */
[----:B------:R-:W0:Y:S01]  /*0080*/  LDC.64 R2, c[0x0][0x380] ;  /* 0x0000e000ff027b82 */ /* 0x000e220000000a00 */
[----:B------:R-:W1:Y:S07]  /*0090*/  LDCU.64 UR4, c[0x0][0x358] ;  /* 0x00006b00ff0477ac */ /* 0x000e6e0008000a00 */
[----:B------:R-:W2:Y:S08]  /*00a0*/  LDC.64 R4, c[0x0][0x388] ;  /* 0x0000e200ff047b82 */ /* 0x000eb00000000a00 */
[----:B------:R-:W3:Y:S01]  /*00b0*/  LDC.64 R6, c[0x0][0x390] ;  /* 0x0000e400ff067b82 */ /* 0x000ee20000000a00 */
[----:B0-----:R-:W-:-:S06]  /*00c0*/  IMAD.WIDE.U32 R2, R9, 0x4, R2 ;  /* 0x0000000409027825 */ /* 0x001fcc00078e0002 */
[----:B-1----:R-:W4:Y:S01]  /*00d0*/  LDG.E R2, desc[UR4][R2.64] ;  /* 0x0000000402027981 */ /* 0x002f22000c1e1900 */
[----:B--2---:R-:W-:-:S06]  /*00e0*/  IMAD.WIDE.U32 R4, R9, 0x4, R4 ;  /* 0x0000000409047825 */ /* 0x004fcc00078e0004 */
[----:B------:R-:W4:Y:S01]  /*00f0*/  LDG.E R5, desc[UR4][R4.64] ;  /* 0x0000000404057981 */ /* 0x000f22000c1e1900 */
[----:B---3--:R-:W-:Y:S01]  /*0100*/  IMAD.WIDE.U32 R6, R9, 0x4, R6 ;  /* 0x0000000409067825 */ /* 0x008fe200078e0006 */
[----:B----4-:R-:W-:-:S05]  /*0110*/  IADD3 R9, PT, PT, R2, R5, RZ ;  /* 0x0000000502097210 */ /* 0x010fca0007ffe0ff */
[----:B------:R-:W-:Y:S01]  /*0120*/  STG.E desc[UR4][R6.64], R9 ;  /* 0x0000000906007986 */ /* 0x000fe2000c101904 */
[----:B------:R-:W-:Y:S05]  /*0130*/  EXIT ;  /* 0x000000000000794d */ /* 0x000fea0003800000 */
.L_x_0:
[----:B------:R-:W-:-:S00]  /*0140*/  BRA `(.L_x_0) ;  /* 0xfffffffc00fc7947 */ /* 0x000fc0000383ffff */
[----:B------:R-:W-:-:S00]  /*0150*/  NOP ;  /* 0x0000000000007918 */ /* 0x000fc00000000000 */
        /* <DEDUP_REMOVED lines=10> */
.L_x_1:


//--------------------- .nv.shared.reserved.0     --------------------------
	.section	.nv.shared.reserved.0,"aw",@nobits
	.weak		__nv_reservedSMEM_offset_0_alias
	.size		__nv_reservedSMEM_offset_0_alias, 0, 64
	.other		__nv_reservedSMEM_offset_0_alias,@"STO_CUDA_RESERVED_SHARED STV_DEFAULT"
__nv_reservedSMEM_offset_0_alias:
	.zero		0
	.zero		64


//--------------------- .nv.constant0._Z9vectorAddPKiS0_Pii --------------------------
	.section	.nv.constant0._Z9vectorAddPKiS0_Pii,"a",@progbits
	.sectionflags	@""
	.align	4
.nv.constant0._Z9vectorAddPKiS0_Pii:
	.zero		924


//--------------------- SYMBOLS --------------------------

	.type		.nv.reservedSmem.offset0,@object
	.size		.nv.reservedSmem.offset0,0x4
